//
// Generated by NVIDIA NVVM Compiler
//
// Compiler Build ID: CL-36424714
// Cuda compilation tools, release 13.0, V13.0.88
// Based on NVVM 20.0.0
//

.version 9.0
.target sm_100
.address_size 64

	// .globl	_Z11bubble_sortPii

.visible .entry _Z11bubble_sortPii(
	.param .u64 .ptr .align 1 _Z11bubble_sortPii_param_0,
	.param .u32 _Z11bubble_sortPii_param_1
)
{
	.reg .pred 	%p<16>;
	.reg .b32 	%r<40>;
	.reg .b64 	%rd<5>;

	ld.param.u64 	%rd2, [_Z11bubble_sortPii_param_0];
	ld.param.u32 	%r27, [_Z11bubble_sortPii_param_1];
	setp.lt.s32 	%p1, %r27, 1;
	@%p1 bra 	$L__BB0_22;
	cvta.to.global.u64 	%rd3, %rd2;
	mov.u32 	%r29, %ctaid.x;
	mov.u32 	%r30, %ntid.x;
	mov.u32 	%r31, %tid.x;
	mad.lo.s32 	%r1, %r29, %r30, %r31;
	mul.wide.s32 	%rd4, %r1, 4;
	add.s64 	%rd1, %rd3, %rd4;
	and.b32  	%r2, %r27, 3;
	setp.lt.u32 	%p2, %r27, 4;
	mov.b32 	%r37, 0;
	@%p2 bra 	$L__BB0_16;
	and.b32  	%r37, %r27, 2147483644;
	add.s32 	%r36, %r27, -2;
	neg.s32 	%r35, %r37;
$L__BB0_3:
	add.s32 	%r32, %r36, 1;
	setp.ge.s32 	%p3, %r1, %r32;
	@%p3 bra 	$L__BB0_6;
	ld.global.u32 	%r8, [%rd1];
	ld.global.u32 	%r9, [%rd1+4];
	setp.le.s32 	%p4, %r8, %r9;
	@%p4 bra 	$L__BB0_6;
	st.global.u32 	[%rd1], %r9;
	st.global.u32 	[%rd1+4], %r8;
$L__BB0_6:
	bar.sync 	0;
	setp.ge.s32 	%p5, %r1, %r36;
	@%p5 bra 	$L__BB0_9;
	ld.global.u32 	%r10, [%rd1];
	ld.global.u32 	%r11, [%rd1+4];
	setp.le.s32 	%p6, %r10, %r11;
	@%p6 bra 	$L__BB0_9;
	st.global.u32 	[%rd1], %r11;
	st.global.u32 	[%rd1+4], %r10;
$L__BB0_9:
	bar.sync 	0;
	add.s32 	%r33, %r36, -1;
	setp.ge.s32 	%p7, %r1, %r33;
	@%p7 bra 	$L__BB0_12;
	ld.global.u32 	%r12, [%rd1];
	ld.global.u32 	%r13, [%rd1+4];
	setp.le.s32 	%p8, %r12, %r13;
	@%p8 bra 	$L__BB0_12;
	st.global.u32 	[%rd1], %r13;
	st.global.u32 	[%rd1+4], %r12;
$L__BB0_12:
	bar.sync 	0;
	add.s32 	%r34, %r36, -2;
	setp.ge.s32 	%p9, %r1, %r34;
	@%p9 bra 	$L__BB0_15;
	ld.global.u32 	%r14, [%rd1];
	ld.global.u32 	%r15, [%rd1+4];
	setp.le.s32 	%p10, %r14, %r15;
	@%p10 bra 	$L__BB0_15;
	st.global.u32 	[%rd1], %r15;
	st.global.u32 	[%rd1+4], %r14;
$L__BB0_15:
	bar.sync 	0;
	add.s32 	%r36, %r36, -4;
	add.s32 	%r35, %r35, 4;
	setp.ne.s32 	%p11, %r35, 0;
	@%p11 bra 	$L__BB0_3;
$L__BB0_16:
	setp.eq.s32 	%p12, %r2, 0;
	@%p12 bra 	$L__BB0_22;
	sub.s32 	%r39, %r27, %r37;
	neg.s32 	%r38, %r2;
$L__BB0_18:
	.pragma "nounroll";
	add.s32 	%r39, %r39, -1;
	setp.ge.s32 	%p13, %r1, %r39;
	@%p13 bra 	$L__BB0_21;
	ld.global.u32 	%r24, [%rd1];
	ld.global.u32 	%r25, [%rd1+4];
	setp.le.s32 	%p14, %r24, %r25;
	@%p14 bra 	$L__BB0_21;
	st.global.u32 	[%rd1], %r25;
	st.global.u32 	[%rd1+4], %r24;
$L__BB0_21:
	bar.sync 	0;
	add.s32 	%r38, %r38, 1;
	setp.ne.s32 	%p15, %r38, 0;
	@%p15 bra 	$L__BB0_18;
$L__BB0_22:
	ret;

}


// ===== COMPILED SASS (sm_100) =====

	.target	sm_100

	.elftype	@"ET_EXEC"


//--------------------- .note.nv.tkinfo           --------------------------
	.section	.note.nv.tkinfo,"",@"SHT_NOTE"
	.sectionflags	@"SHF_NOTE_NV_TKINFO"
	.tkinfo
        /*0018*/ 	.word	0x00000002
        /*0030*/ 	.string	""
        /*0030*/ 	.string	"ptxas"
        /*0030*/ 	.string	"Cuda compilation tools, release 13.0, V13.0.88"
        /*0030*/ 	.string	"Build cuda_13.0.r13.0/compiler.36424714_0"
        /*0030*/ 	.string	"-arch sm_100 -m 64 "



//--------------------- .note.nv.cuinfo           --------------------------
	.section	.note.nv.cuinfo,"",@"SHT_NOTE"
	.sectionflags	@"SHF_NOTE_NV_CUINFO"
        /*0018*/ 	.short	0x0002
        /*001a*/ 	.short	0x0064
        /*001c*/ 	.short	0x0082
	.zero		2


//--------------------- .nv.info                  --------------------------
	.section	.nv.info,"",@"SHT_CUDA_INFO"
	.align	4


	//----- nvinfo : EIATTR_REGCOUNT
	.align		4
        /*0000*/ 	.byte	0x04, 0x2f
        /*0002*/ 	.short	(.L_1 - .L_0)
	.align		4
.L_0:
        /*0004*/ 	.word	index@(_Z11bubble_sortPii)
        /*0008*/ 	.word	0x0000000d


	//----- nvinfo : EIATTR_FRAME_SIZE
	.align		4
.L_1:
        /*000c*/ 	.byte	0x04, 0x11
        /*000e*/ 	.short	(.L_3 - .L_2)
	.align		4
.L_2:
        /*0010*/ 	.word	index@(_Z11bubble_sortPii)
        /*0014*/ 	.word	0x00000000


	//----- nvinfo : EIATTR_MIN_STACK_SIZE
	.align		4
.L_3:
        /*0018*/ 	.byte	0x04, 0x12
        /*001a*/ 	.short	(.L_5 - .L_4)
	.align		4
.L_4:
        /*001c*/ 	.word	index@(_Z11bubble_sortPii)
        /*0020*/ 	.word	0x00000000
.L_5:


//--------------------- .nv.compat                --------------------------
	.section	.nv.compat,"",@"SHT_CUDA_COMPAT_INFO"
	.align	4
        /*0000*/ 	.byte	0x02, 0x09, 0x00, 0x00, 0x02, 0x02, 0x01, 0x00, 0x02, 0x05, 0x05, 0x00, 0x03, 0x07, 0x01, 0x01
        /*0010*/ 	.byte	0x02, 0x03, 0x00, 0x00, 0x02, 0x06, 0x01, 0x00, 0x04, 0x0b, 0x08, 0x00, 0x09, 0x00, 0x00, 0x00
        /*0020*/ 	.byte	0x00, 0x00, 0x00, 0x00


//--------------------- .nv.info._Z11bubble_sortPii --------------------------
	.section	.nv.info._Z11bubble_sortPii,"",@"SHT_CUDA_INFO"
	.sectionflags	@""
	.align	4


	//----- nvinfo : EIATTR_CUDA_API_VERSION
	.align		4
        /*0000*/ 	.byte	0x04, 0x37
        /*0002*/ 	.short	(.L_7 - .L_6)
.L_6:
        /*0004*/ 	.word	0x00000082


	//----- nvinfo : EIATTR_KPARAM_INFO
	.align		4
.L_7:
        /*0008*/ 	.byte	0x04, 0x17
        /*000a*/ 	.short	(.L_9 - .L_8)
.L_8:
        /*000c*/ 	.word	0x00000000
        /*0010*/ 	.short	0x0001
        /*0012*/ 	.short	0x0008
        /*0014*/ 	.byte	0x00, 0xf0, 0x11, 0x00


	//----- nvinfo : EIATTR_KPARAM_INFO
	.align		4
.L_9:
        /*0018*/ 	.byte	0x04, 0x17
        /*001a*/ 	.short	(.L_11 - .L_10)
.L_10:
        /*001c*/ 	.word	0x00000000
        /*0020*/ 	.short	0x0000
        /*0022*/ 	.short	0x0000
        /*0024*/ 	.byte	0x00, 0xf5, 0x21, 0x00


	//----- nvinfo : EIATTR_SPARSE_MMA_MASK
	.align		4
.L_11:
        /*0028*/ 	.byte	0x03, 0x50
        /*002a*/ 	.short	0x0000


	//----- nvinfo : EIATTR_MAXREG_COUNT
	.align		4
        /*002c*/ 	.byte	0x03, 0x1b
        /*002e*/ 	.short	0x00ff


	//----- nvinfo : EIATTR_NUM_BARRIERS
	.align		4
        /*0030*/ 	.byte	0x02, 0x4c
        /*0032*/ 	.byte	0x01
	.zero		1


	//----- nvinfo : EIATTR_MERCURY_ISA_VERSION
	.align		4
        /*0034*/ 	.byte	0x03, 0x5f
        /*0036*/ 	.short	0x0101


	//----- nvinfo : EIATTR_VRC_CTA_INIT_COUNT
	.align		4
        /*0038*/ 	.byte	0x02, 0x4a
	.zero		1
	.zero		1


	//----- nvinfo : EIATTR_EXIT_INSTR_OFFSETS
	.align		4
        /*003c*/ 	.byte	0x04, 0x1c
        /*003e*/ 	.short	(.L_13 - .L_12)


	//   ....[0]....
.L_12:
        /*0040*/ 	.word	0x00000030


	//   ....[1]....
        /*0044*/ 	.word	0x00000420


	//   ....[2]....
        /*0048*/ 	.word	0x00000540


	//----- nvinfo : EIATTR_CRS_STACK_SIZE
	.align		4
.L_13:
        /*004c*/ 	.byte	0x04, 0x1e
        /*004e*/ 	.short	(.L_15 - .L_14)
.L_14:
        /*0050*/ 	.word	0x00000000


	//----- nvinfo : EIATTR_CBANK_PARAM_SIZE
	.align		4
.L_15:
        /*0054*/ 	.byte	0x03, 0x19
        /*0056*/ 	.short	0x000c


	//----- nvinfo : EIATTR_PARAM_CBANK
	.align		4
        /*0058*/ 	.byte	0x04, 0x0a
        /*005a*/ 	.short	(.L_17 - .L_16)
	.align		4
.L_16:
        /*005c*/ 	.word	index@(.nv.constant0._Z11bubble_sortPii)
        /*0060*/ 	.short	0x0380
        /*0062*/ 	.short	0x000c


	//----- nvinfo : EIATTR_SW_WAR
	.align		4
.L_17:
        /*0064*/ 	.byte	0x04, 0x36
        /*0066*/ 	.short	(.L_19 - .L_18)
.L_18:
        /*0068*/ 	.word	0x00000008
.L_19:


//--------------------- .nv.callgraph             --------------------------
	.section	.nv.callgraph,"",@"SHT_CUDA_CALLGRAPH"
	.align	4
	.sectionentsize	8
	.align		4
        /*0000*/ 	.word	0x00000000
	.align		4
        /*0004*/ 	.word	0xffffffff
	.align		4
        /*0008*/ 	.word	0x00000000
	.align		4
        /*000c*/ 	.word	0xfffffffe
	.align		4
        /*0010*/ 	.word	0x00000000
	.align		4
        /*0014*/ 	.word	0xfffffffd
	.align		4
        /*0018*/ 	.word	0x00000000
	.align		4
        /*001c*/ 	.word	0xfffffffc


//--------------------- .text._Z11bubble_sortPii  --------------------------
	.section	.text._Z11bubble_sortPii,"ax",@progbits
	.align	128
        .global         _Z11bubble_sortPii
        .type           _Z11bubble_sortPii,@function
        .size           _Z11bubble_sortPii,(.L_x_14 - _Z11bubble_sortPii)
        .other          _Z11bubble_sortPii,@"STO_CUDA_ENTRY STV_DEFAULT"
_Z11bubble_sortPii:
.text._Z11bubble_sortPii:
[----:B------:R-:W-:Y:S08]  /*0000*/  LDC R1, c[0x0][0x37c] ;  /* 0x0000df00ff017b82 */ /* 0x000ff00000000800 */
[----:B------:R-:W0:Y:S02]  /*0010*/  LDC R6, c[0x0][0x388] ;  /* 0x0000e200ff067b82 */ /* 0x000e240000000800 */
[----:B0-----:R-:W-:-:S13]  /*0020*/  ISETP.GE.AND P0, PT, R6, 0x1, PT ;  /* 0x000000010600780c */ /* 0x001fda0003f06270 */
[----:B------:R-:W-:Y:S05]  /*0030*/  @!P0 EXIT ;  /* 0x000000000000894d */ /* 0x000fea0003800000 */
[----:B------:R-:W0:Y:S01]  /*0040*/  S2R R0, SR_TID.X ;  /* 0x0000000000007919 */ /* 0x000e220000002100 */
[----:B------:R-:W0:Y:S01]  /*0050*/  S2UR UR6, SR_CTAID.X ;  /* 0x00000000000679c3 */ /* 0x000e220000002500 */
[----:B------:R-:W-:Y:S01]  /*0060*/  ISETP.GE.U32.AND P0, PT, R6, 0x4, PT ;  /* 0x000000040600780c */ /* 0x000fe20003f06070 */
[----:B------:R-:W1:Y:S01]  /*0070*/  LDCU.64 UR4, c[0x0][0x358] ;  /* 0x00006b00ff0477ac */ /* 0x000e620008000a00 */
[----:B------:R-:W-:-:S05]  /*0080*/  IMAD.MOV.U32 R4, RZ, RZ, RZ ;  /* 0x000000ffff047224 */ /* 0x000fca00078e00ff */
[----:B------:R-:W0:Y:S08]  /*0090*/  LDC R5, c[0x0][0x360] ;  /* 0x0000d800ff057b82 */ /* 0x000e300000000800 */
[----:B------:R-:W2:Y:S01]  /*00a0*/  LDC.64 R2, c[0x0][0x380] ;  /* 0x0000e000ff027b82 */ /* 0x000ea20000000a00 */
[----:B0-----:R-:W-:Y:S01]  /*00b0*/  IMAD R5, R5, UR6, R0 ;  /* 0x0000000605057c24 */ /* 0x001fe2000f8e0200 */
[----:B------:R-:W-:-:S03]  /*00c0*/  LOP3.LUT R0, R6, 0x3, RZ, 0xc0, !PT ;  /* 0x0000000306007812 */ /* 0x000fc600078ec0ff */
[----:B--2---:R-:W-:Y:S01]  /*00d0*/  IMAD.WIDE R2, R5, 0x4, R2 ;  /* 0x0000000405027825 */ /* 0x004fe200078e0202 */
[----:B-1----:R-:W-:Y:S06]  /*00e0*/  @!P0 BRA `(.L_x_0) ;  /* 0x0000000000c88947 */ /* 0x002fec0003800000 */
[C---:B------:R-:W-:Y:S01]  /*00f0*/  LOP3.LUT R4, R6.reuse, 0x7ffffffc, RZ, 0xc0, !PT ;  /* 0x7ffffffc06047812 */ /* 0x040fe200078ec0ff */
[----:B------:R-:W-:-:S04]  /*0100*/  VIADD R6, R6, 0xfffffffe ;  /* 0xfffffffe06067836 */ /* 0x000fc80000000000 */
[----:B------:R-:W-:-:S07]  /*0110*/  IMAD.MOV R9, RZ, RZ, -R4 ;  /* 0x000000ffff097224 */ /* 0x000fce00078e0a04 */
.L_x_9:
[C---:B0-----:R-:W-:Y:S01]  /*0120*/  VIADD R8, R6.reuse, 0x1 ;  /* 0x0000000106087836 */ /* 0x041fe20000000000 */
[----:B------:R-:W-:Y:S01]  /*0130*/  BSSY.RECONVERGENT B0, `(.L_x_1) ;  /* 0x000000b000007945 */ /* 0x000fe20003800200 */
[----:B------:R-:W-:Y:S01]  /*0140*/  VIADD R10, R6, 0xffffffff ;  /* 0xffffffff060a7836 */ /* 0x000fe20000000000 */
[C---:B------:R-:W-:Y:S02]  /*0150*/  ISETP.GE.AND P0, PT, R5.reuse, R6, PT ;  /* 0x000000060500720c */ /* 0x040fe40003f06270 */
[C---:B------:R-:W-:Y:S02]  /*0160*/  ISETP.GE.AND P2, PT, R5.reuse, R8, PT ;  /* 0x000000080500720c */ /* 0x040fe40003f46270 */
[----:B------:R-:W-:-:S11]  /*0170*/  ISETP.GE.AND P1, PT, R5, R10, PT ;  /* 0x0000000a0500720c */ /* 0x000fd60003f26270 */
[----:B------:R-:W-:Y:S05]  /*0180*/  @P2 BRA `(.L_x_2) ;  /* 0x0000000000142947 */ /* 0x000fea0003800000 */
[----:B------:R-:W2:Y:S04]  /*0190*/  LDG.E R7, desc[UR4][R2.64] ;  /* 0x0000000402077981 */ /* 0x000ea8000c1e1900 */
[----:B------:R-:W2:Y:S02]  /*01a0*/  LDG.E R8, desc[UR4][R2.64+0x4] ;  /* 0x0000040402087981 */ /* 0x000ea4000c1e1900 */
[----:B--2---:R-:W-:-:S13]  /*01b0*/  ISETP.GT.AND P2, PT, R7, R8, PT ;  /* 0x000000080700720c */ /* 0x004fda0003f44270 */
[----:B------:R0:W-:Y:S04]  /*01c0*/  @P2 STG.E desc[UR4][R2.64], R8 ;  /* 0x0000000802002986 */ /* 0x0001e8000c101904 */
[----:B------:R0:W-:Y:S02]  /*01d0*/  @P2 STG.E desc[UR4][R2.64+0x4], R7 ;  /* 0x0000040702002986 */ /* 0x0001e4000c101904 */
.L_x_2:
[----:B------:R-:W-:Y:S05]  /*01e0*/  BSYNC.RECONVERGENT B0 ;  /* 0x0000000000007941 */ /* 0x000fea0003800200 */
.L_x_1:
[----:B------:R-:W-:Y:S06]  /*01f0*/  BAR.SYNC.DEFER_BLOCKING 0x0 ;  /* 0x0000000000007b1d */ /* 0x000fec0000010000 */
[----:B------:R-:W-:Y:S04]  /*0200*/  BSSY.RECONVERGENT B0, `(.L_x_3) ;  /* 0x0000007000007945 */ /* 0x000fe80003800200 */
[----:B------:R-:W-:Y:S05]  /*0210*/  @P0 BRA `(.L_x_4) ;  /* 0x0000000000140947 */ /* 0x000fea0003800000 */
[----:B0-----:R-:W2:Y:S04]  /*0220*/  LDG.E R7, desc[UR4][R2.64] ;  /* 0x0000000402077981 */ /* 0x001ea8000c1e1900 */
[----:B------:R-:W2:Y:S02]  /*0230*/  LDG.E R8, desc[UR4][R2.64+0x4] ;  /* 0x0000040402087981 */ /* 0x000ea4000c1e1900 */
[----:B--2---:R-:W-:-:S13]  /*0240*/  ISETP.GT.AND P0, PT, R7, R8, PT ;  /* 0x000000080700720c */ /* 0x004fda0003f04270 */
[----:B------:R1:W-:Y:S04]  /*0250*/  @P0 STG.E desc[UR4][R2.64], R8 ;  /* 0x0000000802000986 */ /* 0x0003e8000c101904 */
[----:B------:R1:W-:Y:S02]  /*0260*/  @P0 STG.E desc[UR4][R2.64+0x4], R7 ;  /* 0x0000040702000986 */ /* 0x0003e4000c101904 */
.L_x_4:
[----:B------:R-:W-:Y:S05]  /*0270*/  BSYNC.RECONVERGENT B0 ;  /* 0x0000000000007941 */ /* 0x000fea0003800200 */
.L_x_3:
[----:B------:R-:W-:Y:S06]  /*0280*/  BAR.SYNC.DEFER_BLOCKING 0x0 ;  /* 0x0000000000007b1d */ /* 0x000fec0000010000 */
[----:B------:R-:W-:Y:S04]  /*0290*/  BSSY.RECONVERGENT B0, `(.L_x_5) ;  /* 0x0000007000007945 */ /* 0x000fe80003800200 */
[----:B------:R-:W-:Y:S05]  /*02a0*/  @P1 BRA `(.L_x_6) ;  /* 0x0000000000141947 */ /* 0x000fea0003800000 */
[----:B01----:R-:W2:Y:S04]  /*02b0*/  LDG.E R7, desc[UR4][R2.64] ;  /* 0x0000000402077981 */ /* 0x003ea8000c1e1900 */
[----:B------:R-:W2:Y:S02]  /*02c0*/  LDG.E R8, desc[UR4][R2.64+0x4] ;  /* 0x0000040402087981 */ /* 0x000ea4000c1e1900 */
[----:B--2---:R-:W-:-:S13]  /*02d0*/  ISETP.GT.AND P0, PT, R7, R8, PT ;  /* 0x000000080700720c */ /* 0x004fda0003f04270 */
[----:B------:R2:W-:Y:S04]  /*02e0*/  @P0 STG.E desc[UR4][R2.64], R8 ;  /* 0x0000000802000986 */ /* 0x0005e8000c101904 */
[----:B------:R2:W-:Y:S02]  /*02f0*/  @P0 STG.E desc[UR4][R2.64+0x4], R7 ;  /* 0x0000040702000986 */ /* 0x0005e4000c101904 */
.L_x_6:
[----:B------:R-:W-:Y:S05]  /*0300*/  BSYNC.RECONVERGENT B0 ;  /* 0x0000000000007941 */ /* 0x000fea0003800200 */
.L_x_5:
[----:B012---:R-:W-:Y:S01]  /*0310*/  VIADD R8, R6, 0xfffffffe ;  /* 0xfffffffe06087836 */ /* 0x007fe20000000000 */
[----:B------:R-:W-:Y:S01]  /*0320*/  BAR.SYNC.DEFER_BLOCKING 0x0 ;  /* 0x0000000000007b1d */ /* 0x000fe20000010000 */
[----:B------:R-:W-:-:S03]  /*0330*/  VIADD R9, R9, 0x4 ;  /* 0x0000000409097836 */ /* 0x000fc60000000000 */
[----:B------:R-:W-:Y:S02]  /*0340*/  ISETP.GE.AND P0, PT, R5, R8, PT ;  /* 0x000000080500720c */ /* 0x000fe40003f06270 */
[----:B------:R-:W-:Y:S01]  /*0350*/  BSSY.RECONVERGENT B0, `(.L_x_7) ;  /* 0x0000008000007945 */ /* 0x000fe20003800200 */
[----:B------:R-:W-:-:S10]  /*0360*/  ISETP.NE.AND P1, PT, R9, RZ, PT ;  /* 0x000000ff0900720c */ /* 0x000fd40003f25270 */
[----:B------:R-:W-:Y:S05]  /*0370*/  @P0 BRA `(.L_x_8) ;  /* 0x0000000000140947 */ /* 0x000fea0003800000 */
[----:B------:R-:W2:Y:S04]  /*0380*/  LDG.E R7, desc[UR4][R2.64] ;  /* 0x0000000402077981 */ /* 0x000ea8000c1e1900 */
[----:B------:R-:W2:Y:S02]  /*0390*/  LDG.E R8, desc[UR4][R2.64+0x4] ;  /* 0x0000040402087981 */ /* 0x000ea4000c1e1900 */
[----:B--2---:R-:W-:-:S13]  /*03a0*/  ISETP.GT.AND P0, PT, R7, R8, PT ;  /* 0x000000080700720c */ /* 0x004fda0003f04270 */
[----:B------:R0:W-:Y:S04]  /*03b0*/  @P0 STG.E desc[UR4][R2.64], R8 ;  /* 0x0000000802000986 */ /* 0x0001e8000c101904 */
[----:B------:R0:W-:Y:S02]  /*03c0*/  @P0 STG.E desc[UR4][R2.64+0x4], R7 ;  /* 0x0000040702000986 */ /* 0x0001e4000c101904 */
.L_x_8:
[----:B------:R-:W-:Y:S05]  /*03d0*/  BSYNC.RECONVERGENT B0 ;  /* 0x0000000000007941 */ /* 0x000fea0003800200 */
.L_x_7:
[----:B------:R-:W-:Y:S01]  /*03e0*/  BAR.SYNC.DEFER_BLOCKING 0x0 ;  /* 0x0000000000007b1d */ /* 0x000fe20000010000 */
[----:B------:R-:W-:-:S05]  /*03f0*/  VIADD R6, R6, 0xfffffffc ;  /* 0xfffffffc06067836 */ /* 0x000fca0000000000 */
[----:B------:R-:W-:Y:S05]  /*0400*/  @P1 BRA `(.L_x_9) ;  /* 0xfffffffc00441947 */ /* 0x000fea000383ffff */
.L_x_0:
[----:B------:R-:W-:-:S13]  /*0410*/  ISETP.NE.AND P0, PT, R0, RZ, PT ;  /* 0x000000ff0000720c */ /* 0x000fda0003f05270 */
[----:B------:R-:W-:Y:S05]  /*0420*/  @!P0 EXIT ;  /* 0x000000000000894d */ /* 0x000fea0003800000 */
[----:B------:R-:W1:Y:S01]  /*0430*/  LDCU UR6, c[0x0][0x388] ;  /* 0x00007100ff0677ac */ /* 0x000e620008000800 */
[----:B------:R-:W-:Y:S01]  /*0440*/  IMAD.MOV R0, RZ, RZ, -R0 ;  /* 0x000000ffff007224 */ /* 0x000fe200078e0a00 */
[----:B-1----:R-:W-:-:S07]  /*0450*/  IADD3 R4, PT, PT, -R4, UR6, RZ ;  /* 0x0000000604047c10 */ /* 0x002fce000fffe1ff */
.L_x_12:
[----:B------:R-:W-:Y:S01]  /*0460*/  VIADD R4, R4, 0xffffffff ;  /* 0xffffffff04047836 */ /* 0x000fe20000000000 */
[----:B------:R-:W-:Y:S04]  /*0470*/  BSSY.RECONVERGENT B0, `(.L_x_10) ;  /* 0x0000008000007945 */ /* 0x000fe80003800200 */
[----:B------:R-:W-:-:S13]  /*0480*/  ISETP.GE.AND P0, PT, R5, R4, PT ;  /* 0x000000040500720c */ /* 0x000fda0003f06270 */
[----:B-1----:R-:W-:Y:S05]  /*0490*/  @P0 BRA `(.L_x_11) ;  /* 0x0000000000140947 */ /* 0x002fea0003800000 */
[----:B0-----:R-:W2:Y:S04]  /*04a0*/  LDG.E R7, desc[UR4][R2.64] ;  /* 0x0000000402077981 */ /* 0x001ea8000c1e1900 */
[----:B------:R-:W2:Y:S02]  /*04b0*/  LDG.E R6, desc[UR4][R2.64+0x4] ;  /* 0x0000040402067981 */ /* 0x000ea4000c1e1900 */
[----:B--2---:R-:W-:-:S13]  /*04c0*/  ISETP.GT.AND P0, PT, R7, R6, PT ;  /* 0x000000060700720c */ /* 0x004fda0003f04270 */
[----:B------:R1:W-:Y:S04]  /*04d0*/  @P0 STG.E desc[UR4][R2.64], R6 ;  /* 0x0000000602000986 */ /* 0x0003e8000c101904 */
[----:B------:R1:W-:Y:S02]  /*04e0*/  @P0 STG.E desc[UR4][R2.64+0x4], R7 ;  /* 0x0000040702000986 */ /* 0x0003e4000c101904 */
.L_x_11:
[----:B------:R-:W-:Y:S05]  /*04f0*/  BSYNC.RECONVERGENT B0 ;  /* 0x0000000000007941 */ /* 0x000fea0003800200 */
.L_x_10:
[----:B------:R-:W-:Y:S01]  /*0500*/  VIADD R0, R0, 0x1 ;  /* 0x0000000100007836 */ /* 0x000fe20000000000 */
[----:B------:R-:W-:Y:S04]  /*0510*/  BAR.SYNC.DEFER_BLOCKING 0x0 ;  /* 0x0000000000007b1d */ /* 0x000fe80000010000 */
[----:B------:R-:W-:-:S13]  /*0520*/  ISETP.NE.AND P0, PT, R0, RZ, PT ;  /* 0x000000ff0000720c */ /* 0x000fda0003f05270 */
[----:B------:R-:W-:Y:S05]  /*0530*/  @P0 BRA `(.L_x_12) ;  /* 0xfffffffc00c80947 */ /* 0x000fea000383ffff */
[----:B------:R-:W-:Y:S05]  /*0540*/  EXIT ;  /* 0x000000000000794d */ /* 0x000fea0003800000 */
.L_x_13:
[----:B------:R-:W-:-:S00]  /*0550*/  BRA `(.L_x_13) ;  /* 0xfffffffc00fc7947 */ /* 0x000fc0000383ffff */
[----:B------:R-:W-:-:S00]  /*0560*/  NOP ;  /* 0x0000000000007918 */ /* 0x000fc00000000000 */
        /* <DEDUP_REMOVED lines=9> */
.L_x_14:


//--------------------- .nv.shared.reserved.0     --------------------------
	.section	.nv.shared.reserved.0,"aw",@nobits
	.weak		__nv_reservedSMEM_offset_0_alias
	.size		__nv_reservedSMEM_offset_0_alias, 0, 64
	.other		__nv_reservedSMEM_offset_0_alias,@"STO_CUDA_RESERVED_SHARED STV_DEFAULT"
__nv_reservedSMEM_offset_0_alias:
	.zero		0
	.zero		64


//--------------------- .nv.constant0._Z11bubble_sortPii --------------------------
	.section	.nv.constant0._Z11bubble_sortPii,"a",@progbits
	.sectionflags	@""
	.align	4
.nv.constant0._Z11bubble_sortPii:
	.zero		908


//--------------------- SYMBOLS --------------------------

	.type		.nv.reservedSmem.offset0,@object
	.size		.nv.reservedSmem.offset0,0x4
